//
// Generated by NVIDIA NVVM Compiler
//
// Compiler Build ID: CL-36424714
// Cuda compilation tools, release 13.0, V13.0.88
// Based on NVVM 20.0.0
//

.version 9.0
.target sm_100
.address_size 64

	// .globl	_Z14bubble_kernel1PfyPt

.visible .entry _Z14bubble_kernel1PfyPt(
	.param .u64 .ptr .align 1 _Z14bubble_kernel1PfyPt_param_0,
	.param .u64 _Z14bubble_kernel1PfyPt_param_1,
	.param .u64 .ptr .align 1 _Z14bubble_kernel1PfyPt_param_2
)
{
	.reg .pred 	%p<3>;
	.reg .b16 	%rs<2>;
	.reg .b32 	%r<5>;
	.reg .b32 	%f<6>;
	.reg .b64 	%rd<9>;

	ld.param.u64 	%rd2, [_Z14bubble_kernel1PfyPt_param_0];
	ld.param.u64 	%rd4, [_Z14bubble_kernel1PfyPt_param_1];
	ld.param.u64 	%rd3, [_Z14bubble_kernel1PfyPt_param_2];
	mov.u32 	%r2, %ctaid.x;
	mov.u32 	%r3, %ntid.x;
	mov.u32 	%r4, %tid.x;
	mad.lo.s32 	%r1, %r2, %r3, %r4;
	mul.wide.u32 	%rd5, %r1, 2;
	setp.ge.u64 	%p1, %rd5, %rd4;
	@%p1 bra 	$L__BB0_3;
	cvta.to.global.u64 	%rd6, %rd2;
	mul.wide.u32 	%rd7, %r1, 8;
	add.s64 	%rd1, %rd6, %rd7;
	ld.global.f32 	%f1, [%rd1];
	ld.global.f32 	%f2, [%rd1+4];
	setp.leu.f32 	%p2, %f1, %f2;
	@%p2 bra 	$L__BB0_3;
	add.f32 	%f3, %f1, %f2;
	sub.f32 	%f4, %f3, %f2;
	st.global.f32 	[%rd1+4], %f4;
	sub.f32 	%f5, %f3, %f4;
	st.global.f32 	[%rd1], %f5;
	cvta.to.global.u64 	%rd8, %rd3;
	mov.b16 	%rs1, 1;
	st.global.u16 	[%rd8], %rs1;
$L__BB0_3:
	ret;

}
	// .globl	_Z14bubble_kernel2PfyPt
.visible .entry _Z14bubble_kernel2PfyPt(
	.param .u64 .ptr .align 1 _Z14bubble_kernel2PfyPt_param_0,
	.param .u64 _Z14bubble_kernel2PfyPt_param_1,
	.param .u64 .ptr .align 1 _Z14bubble_kernel2PfyPt_param_2
)
{
	.reg .pred 	%p<3>;
	.reg .b16 	%rs<2>;
	.reg .b32 	%r<5>;
	.reg .b32 	%f<6>;
	.reg .b64 	%rd<11>;

	ld.param.u64 	%rd3, [_Z14bubble_kernel2PfyPt_param_0];
	ld.param.u64 	%rd5, [_Z14bubble_kernel2PfyPt_param_1];
	ld.param.u64 	%rd4, [_Z14bubble_kernel2PfyPt_param_2];
	mov.u32 	%r1, %ctaid.x;
	mov.u32 	%r2, %ntid.x;
	mov.u32 	%r3, %tid.x;
	mad.lo.s32 	%r4, %r1, %r2, %r3;
	mul.wide.u32 	%rd1, %r4, 2;
	or.b64  	%rd6, %rd1, 1;
	add.s64 	%rd7, %rd5, -1;
	setp.ge.u64 	%p1, %rd6, %rd7;
	@%p1 bra 	$L__BB1_3;
	cvta.to.global.u64 	%rd8, %rd3;
	shl.b64 	%rd9, %rd1, 2;
	add.s64 	%rd2, %rd8, %rd9;
	ld.global.f32 	%f1, [%rd2+4];
	ld.global.f32 	%f2, [%rd2+8];
	setp.leu.f32 	%p2, %f1, %f2;
	@%p2 bra 	$L__BB1_3;
	add.f32 	%f3, %f1, %f2;
	sub.f32 	%f4, %f3, %f2;
	st.global.f32 	[%rd2+8], %f4;
	sub.f32 	%f5, %f3, %f4;
	st.global.f32 	[%rd2+4], %f5;
	cvta.to.global.u64 	%rd10, %rd4;
	mov.b16 	%rs1, 1;
	st.global.u16 	[%rd10], %rs1;
$L__BB1_3:
	ret;

}


// ===== COMPILED SASS (sm_100) =====

	.target	sm_100

	.elftype	@"ET_EXEC"


//--------------------- .note.nv.tkinfo           --------------------------
	.section	.note.nv.tkinfo,"",@"SHT_NOTE"
	.sectionflags	@"SHF_NOTE_NV_TKINFO"
	.tkinfo
        /*0018*/ 	.word	0x00000002
        /*0030*/ 	.string	""
        /*0030*/ 	.string	"ptxas"
        /*0030*/ 	.string	"Cuda compilation tools, release 13.0, V13.0.88"
        /*0030*/ 	.string	"Build cuda_13.0.r13.0/compiler.36424714_0"
        /*0030*/ 	.string	"-arch sm_100 -m 64 "



//--------------------- .note.nv.cuinfo           --------------------------
	.section	.note.nv.cuinfo,"",@"SHT_NOTE"
	.sectionflags	@"SHF_NOTE_NV_CUINFO"
        /*0018*/ 	.short	0x0002
        /*001a*/ 	.short	0x0064
        /*001c*/ 	.short	0x0082
	.zero		2


//--------------------- .nv.info                  --------------------------
	.section	.nv.info,"",@"SHT_CUDA_INFO"
	.align	4


	//----- nvinfo : EIATTR_REGCOUNT
	.align		4
        /*0000*/ 	.byte	0x04, 0x2f
        /*0002*/ 	.short	(.L_1 - .L_0)
	.align		4
.L_0:
        /*0004*/ 	.word	index@(_Z14bubble_kernel1PfyPt)
        /*0008*/ 	.word	0x0000000c


	//----- nvinfo : EIATTR_FRAME_SIZE
	.align		4
.L_1:
        /*000c*/ 	.byte	0x04, 0x11
        /*000e*/ 	.short	(.L_3 - .L_2)
	.align		4
.L_2:
        /*0010*/ 	.word	index@(_Z14bubble_kernel1PfyPt)
        /*0014*/ 	.word	0x00000000


	//----- nvinfo : EIATTR_REGCOUNT
	.align		4
.L_3:
        /*0018*/ 	.byte	0x04, 0x2f
        /*001a*/ 	.short	(.L_5 - .L_4)
	.align		4
.L_4:
        /*001c*/ 	.word	index@(_Z14bubble_kernel2PfyPt)
        /*0020*/ 	.word	0x0000000c


	//----- nvinfo : EIATTR_FRAME_SIZE
	.align		4
.L_5:
        /*0024*/ 	.byte	0x04, 0x11
        /*0026*/ 	.short	(.L_7 - .L_6)
	.align		4
.L_6:
        /*0028*/ 	.word	index@(_Z14bubble_kernel2PfyPt)
        /*002c*/ 	.word	0x00000000


	//----- nvinfo : EIATTR_MIN_STACK_SIZE
	.align		4
.L_7:
        /*0030*/ 	.byte	0x04, 0x12
        /*0032*/ 	.short	(.L_9 - .L_8)
	.align		4
.L_8:
        /*0034*/ 	.word	index@(_Z14bubble_kernel2PfyPt)
        /*0038*/ 	.word	0x00000000


	//----- nvinfo : EIATTR_MIN_STACK_SIZE
	.align		4
.L_9:
        /*003c*/ 	.byte	0x04, 0x12
        /*003e*/ 	.short	(.L_11 - .L_10)
	.align		4
.L_10:
        /*0040*/ 	.word	index@(_Z14bubble_kernel1PfyPt)
        /*0044*/ 	.word	0x00000000
.L_11:


//--------------------- .nv.compat                --------------------------
	.section	.nv.compat,"",@"SHT_CUDA_COMPAT_INFO"
	.align	4
        /*0000*/ 	.byte	0x02, 0x09, 0x00, 0x00, 0x02, 0x02, 0x01, 0x00, 0x02, 0x05, 0x05, 0x00, 0x03, 0x07, 0x01, 0x01
        /*0010*/ 	.byte	0x02, 0x03, 0x00, 0x00, 0x02, 0x06, 0x01, 0x00, 0x04, 0x0b, 0x08, 0x00, 0x09, 0x00, 0x00, 0x00
        /*0020*/ 	.byte	0x00, 0x00, 0x00, 0x00


//--------------------- .nv.info._Z14bubble_kernel2PfyPt --------------------------
	.section	.nv.info._Z14bubble_kernel2PfyPt,"",@"SHT_CUDA_INFO"
	.sectionflags	@""
	.align	4


	//----- nvinfo : EIATTR_CUDA_API_VERSION
	.align		4
        /*0000*/ 	.byte	0x04, 0x37
        /*0002*/ 	.short	(.L_13 - .L_12)
.L_12:
        /*0004*/ 	.word	0x00000082


	//----- nvinfo : EIATTR_KPARAM_INFO
	.align		4
.L_13:
        /*0008*/ 	.byte	0x04, 0x17
        /*000a*/ 	.short	(.L_15 - .L_14)
.L_14:
        /*000c*/ 	.word	0x00000000
        /*0010*/ 	.short	0x0002
        /*0012*/ 	.short	0x0010
        /*0014*/ 	.byte	0x00, 0xf5, 0x21, 0x00


	//----- nvinfo : EIATTR_KPARAM_INFO
	.align		4
.L_15:
        /*0018*/ 	.byte	0x04, 0x17
        /*001a*/ 	.short	(.L_17 - .L_16)
.L_16:
        /*001c*/ 	.word	0x00000000
        /*0020*/ 	.short	0x0001
        /*0022*/ 	.short	0x0008
        /*0024*/ 	.byte	0x00, 0xf0, 0x21, 0x00


	//----- nvinfo : EIATTR_KPARAM_INFO
	.align		4
.L_17:
        /*0028*/ 	.byte	0x04, 0x17
        /*002a*/ 	.short	(.L_19 - .L_18)
.L_18:
        /*002c*/ 	.word	0x00000000
        /*0030*/ 	.short	0x0000
        /*0032*/ 	.short	0x0000
        /*0034*/ 	.byte	0x00, 0xf5, 0x21, 0x00


	//----- nvinfo : EIATTR_SPARSE_MMA_MASK
	.align		4
.L_19:
        /*0038*/ 	.byte	0x03, 0x50
        /*003a*/ 	.short	0x0000


	//----- nvinfo : EIATTR_MAXREG_COUNT
	.align		4
        /*003c*/ 	.byte	0x03, 0x1b
        /*003e*/ 	.short	0x00ff


	//----- nvinfo : EIATTR_MERCURY_ISA_VERSION
	.align		4
        /*0040*/ 	.byte	0x03, 0x5f
        /*0042*/ 	.short	0x0101


	//----- nvinfo : EIATTR_VRC_CTA_INIT_COUNT
	.align		4
        /*0044*/ 	.byte	0x02, 0x4a
	.zero		1
	.zero		1


	//----- nvinfo : EIATTR_EXIT_INSTR_OFFSETS
	.align		4
        /*0048*/ 	.byte	0x04, 0x1c
        /*004a*/ 	.short	(.L_21 - .L_20)


	//   ....[0]....
.L_20:
        /*004c*/ 	.word	0x000000c0


	//   ....[1]....
        /*0050*/ 	.word	0x00000130


	//   ....[2]....
        /*0054*/ 	.word	0x000001d0


	//----- nvinfo : EIATTR_CBANK_PARAM_SIZE
	.align		4
.L_21:
        /*0058*/ 	.byte	0x03, 0x19
        /*005a*/ 	.short	0x0018


	//----- nvinfo : EIATTR_PARAM_CBANK
	.align		4
        /*005c*/ 	.byte	0x04, 0x0a
        /*005e*/ 	.short	(.L_23 - .L_22)
	.align		4
.L_22:
        /*0060*/ 	.word	index@(.nv.constant0._Z14bubble_kernel2PfyPt)
        /*0064*/ 	.short	0x0380
        /*0066*/ 	.short	0x0018


	//----- nvinfo : EIATTR_SW_WAR
	.align		4
.L_23:
        /*0068*/ 	.byte	0x04, 0x36
        /*006a*/ 	.short	(.L_25 - .L_24)
.L_24:
        /*006c*/ 	.word	0x00000008
.L_25:


//--------------------- .nv.info._Z14bubble_kernel1PfyPt --------------------------
	.section	.nv.info._Z14bubble_kernel1PfyPt,"",@"SHT_CUDA_INFO"
	.sectionflags	@""
	.align	4


	//----- nvinfo : EIATTR_CUDA_API_VERSION
	.align		4
        /*0000*/ 	.byte	0x04, 0x37
        /*0002*/ 	.short	(.L_27 - .L_26)
.L_26:
        /*0004*/ 	.word	0x00000082


	//----- nvinfo : EIATTR_KPARAM_INFO
	.align		4
.L_27:
        /*0008*/ 	.byte	0x04, 0x17
        /*000a*/ 	.short	(.L_29 - .L_28)
.L_28:
        /*000c*/ 	.word	0x00000000
        /*0010*/ 	.short	0x0002
        /*0012*/ 	.short	0x0010
        /*0014*/ 	.byte	0x00, 0xf5, 0x21, 0x00


	//----- nvinfo : EIATTR_KPARAM_INFO
	.align		4
.L_29:
        /*0018*/ 	.byte	0x04, 0x17
        /*001a*/ 	.short	(.L_31 - .L_30)
.L_30:
        /*001c*/ 	.word	0x00000000
        /*0020*/ 	.short	0x0001
        /*0022*/ 	.short	0x0008
        /*0024*/ 	.byte	0x00, 0xf0, 0x21, 0x00


	//----- nvinfo : EIATTR_KPARAM_INFO
	.align		4
.L_31:
        /*0028*/ 	.byte	0x04, 0x17
        /*002a*/ 	.short	(.L_33 - .L_32)
.L_32:
        /*002c*/ 	.word	0x00000000
        /*0030*/ 	.short	0x0000
        /*0032*/ 	.short	0x0000
        /*0034*/ 	.byte	0x00, 0xf5, 0x21, 0x00


	//----- nvinfo : EIATTR_SPARSE_MMA_MASK
	.align		4
.L_33:
        /*0038*/ 	.byte	0x03, 0x50
        /*003a*/ 	.short	0x0000


	//----- nvinfo : EIATTR_MAXREG_COUNT
	.align		4
        /*003c*/ 	.byte	0x03, 0x1b
        /*003e*/ 	.short	0x00ff


	//----- nvinfo : EIATTR_MERCURY_ISA_VERSION
	.align		4
        /*0040*/ 	.byte	0x03, 0x5f
        /*0042*/ 	.short	0x0101


	//----- nvinfo : EIATTR_VRC_CTA_INIT_COUNT
	.align		4
        /*0044*/ 	.byte	0x02, 0x4a
	.zero		1
	.zero		1


	//----- nvinfo : EIATTR_EXIT_INSTR_OFFSETS
	.align		4
        /*0048*/ 	.byte	0x04, 0x1c
        /*004a*/ 	.short	(.L_35 - .L_34)


	//   ....[0]....
.L_34:
        /*004c*/ 	.word	0x00000090


	//   ....[1]....
        /*0050*/ 	.word	0x00000100


	//   ....[2]....
        /*0054*/ 	.word	0x000001a0


	//----- nvinfo : EIATTR_CBANK_PARAM_SIZE
	.align		4
.L_35:
        /*0058*/ 	.byte	0x03, 0x19
        /*005a*/ 	.short	0x0018


	//----- nvinfo : EIATTR_PARAM_CBANK
	.align		4
        /*005c*/ 	.byte	0x04, 0x0a
        /*005e*/ 	.short	(.L_37 - .L_36)
	.align		4
.L_36:
        /*0060*/ 	.word	index@(.nv.constant0._Z14bubble_kernel1PfyPt)
        /*0064*/ 	.short	0x0380
        /*0066*/ 	.short	0x0018


	//----- nvinfo : EIATTR_SW_WAR
	.align		4
.L_37:
        /*0068*/ 	.byte	0x04, 0x36
        /*006a*/ 	.short	(.L_39 - .L_38)
.L_38:
        /*006c*/ 	.word	0x00000008
.L_39:


//--------------------- .nv.callgraph             --------------------------
	.section	.nv.callgraph,"",@"SHT_CUDA_CALLGRAPH"
	.align	4
	.sectionentsize	8
	.align		4
        /*0000*/ 	.word	0x00000000
	.align		4
        /*0004*/ 	.word	0xffffffff
	.align		4
        /*0008*/ 	.word	0x00000000
	.align		4
        /*000c*/ 	.word	0xfffffffe
	.align		4
        /*0010*/ 	.word	0x00000000
	.align		4
        /*0014*/ 	.word	0xfffffffd
	.align		4
        /*0018*/ 	.word	0x00000000
	.align		4
        /*001c*/ 	.word	0xfffffffc


//--------------------- .text._Z14bubble_kernel2PfyPt --------------------------
	.section	.text._Z14bubble_kernel2PfyPt,"ax",@progbits
	.align	128
        .global         _Z14bubble_kernel2PfyPt
        .type           _Z14bubble_kernel2PfyPt,@function
        .size           _Z14bubble_kernel2PfyPt,(.L_x_2 - _Z14bubble_kernel2PfyPt)
        .other          _Z14bubble_kernel2PfyPt,@"STO_CUDA_ENTRY STV_DEFAULT"
_Z14bubble_kernel2PfyPt:
.text._Z14bubble_kernel2PfyPt:
[----:B------:R-:W-:Y:S01]  /*0000*/  LDC R1, c[0x0][0x37c] ;  /* 0x0000df00ff017b82 */ /* 0x000fe20000000800 */
[----:B------:R-:W0:Y:S07]  /*0010*/  S2R R0, SR_TID.X ;  /* 0x0000000000007919 */ /* 0x000e2e0000002100 */
[----:B------:R-:W0:Y:S01]  /*0020*/  S2UR UR6, SR_CTAID.X ;  /* 0x00000000000679c3 */ /* 0x000e220000002500 */
[----:B------:R-:W1:Y:S07]  /*0030*/  LDCU.64 UR4, c[0x0][0x388] ;  /* 0x00007100ff0477ac */ /* 0x000e6e0008000a00 */
[----:B------:R-:W0:Y:S01]  /*0040*/  LDC R5, c[0x0][0x360] ;  /* 0x0000d800ff057b82 */ /* 0x000e220000000800 */
[----:B-1----:R-:W-:-:S04]  /*0050*/  UIADD3 UR4, UP0, UPT, UR4, -0x1, URZ ;  /* 0xffffffff04047890 */ /* 0x002fc8000ff1e0ff */
[----:B------:R-:W-:Y:S01]  /*0060*/  UIADD3.X UR5, UPT, UPT, UR5, -0x1, URZ, UP0, !UPT ;  /* 0xffffffff05057890 */ /* 0x000fe200087fe4ff */
[----:B0-----:R-:W-:-:S04]  /*0070*/  IMAD R5, R5, UR6, R0 ;  /* 0x0000000605057c24 */ /* 0x001fc8000f8e0200 */
[----:B------:R-:W-:-:S03]  /*0080*/  IMAD.WIDE.U32 R2, R5, 0x2, RZ ;  /* 0x0000000205027825 */ /* 0x000fc600078e00ff */
[----:B------:R-:W-:-:S04]  /*0090*/  LOP3.LUT R0, R2, 0x1, RZ, 0xfc, !PT ;  /* 0x0000000102007812 */ /* 0x000fc800078efcff */
[----:B------:R-:W-:-:S04]  /*00a0*/  ISETP.GE.U32.AND P0, PT, R0, UR4, PT ;  /* 0x0000000400007c0c */ /* 0x000fc8000bf06070 */
[----:B------:R-:W-:-:S13]  /*00b0*/  ISETP.GE.U32.AND.EX P0, PT, R3, UR5, PT, P0 ;  /* 0x0000000503007c0c */ /* 0x000fda000bf06100 */
[----:B------:R-:W-:Y:S05]  /*00c0*/  @P0 EXIT ;  /* 0x000000000000094d */ /* 0x000fea0003800000 */
[----:B------:R-:W0:Y:S01]  /*00d0*/  LDC.64 R2, c[0x0][0x380] ;  /* 0x0000e000ff027b82 */ /* 0x000e220000000a00 */
[----:B------:R-:W1:Y:S01]  /*00e0*/  LDCU.64 UR4, c[0x0][0x358] ;  /* 0x00006b00ff0477ac */ /* 0x000e620008000a00 */
[----:B0-----:R-:W-:-:S05]  /*00f0*/  IMAD.WIDE.U32 R2, R5, 0x8, R2 ;  /* 0x0000000805027825 */ /* 0x001fca00078e0002 */
[----:B-1----:R-:W2:Y:S04]  /*0100*/  LDG.E R0, desc[UR4][R2.64+0x4] ;  /* 0x0000040402007981 */ /* 0x002ea8000c1e1900 */
[----:B------:R-:W2:Y:S02]  /*0110*/  LDG.E R7, desc[UR4][R2.64+0x8] ;  /* 0x0000080402077981 */ /* 0x000ea4000c1e1900 */
[----:B--2---:R-:W-:-:S13]  /*0120*/  FSETP.GT.AND P0, PT, R0, R7, PT ;  /* 0x000000070000720b */ /* 0x004fda0003f04000 */
[----:B------:R-:W-:Y:S05]  /*0130*/  @!P0 EXIT ;  /* 0x000000000000894d */ /* 0x000fea0003800000 */
[----:B------:R-:W0:Y:S01]  /*0140*/  LDC.64 R4, c[0x0][0x390] ;  /* 0x0000e400ff047b82 */ /* 0x000e220000000a00 */
[----:B------:R-:W-:Y:S02]  /*0150*/  HFMA2 R6, -RZ, RZ, 0, 5.9604644775390625e-08 ;  /* 0x00000001ff067431 */ /* 0x000fe400000001ff */
[----:B------:R-:W-:-:S04]  /*0160*/  FADD R0, R0, R7 ;  /* 0x0000000700007221 */ /* 0x000fc80000000000 */
[----:B------:R-:W-:-:S04]  /*0170*/  FADD R7, -R7, R0 ;  /* 0x0000000007077221 */ /* 0x000fc80000000100 */
[----:B------:R-:W-:Y:S01]  /*0180*/  FADD R9, R0, -R7 ;  /* 0x8000000700097221 */ /* 0x000fe20000000000 */
[----:B------:R-:W-:Y:S01]  /*0190*/  PRMT R0, R6, 0x7610, R0 ;  /* 0x0000761006007816 */ /* 0x000fe20000000000 */
[----:B------:R-:W-:Y:S04]  /*01a0*/  STG.E desc[UR4][R2.64+0x8], R7 ;  /* 0x0000080702007986 */ /* 0x000fe8000c101904 */
[----:B------:R-:W-:Y:S04]  /*01b0*/  STG.E desc[UR4][R2.64+0x4], R9 ;  /* 0x0000040902007986 */ /* 0x000fe8000c101904 */
[----:B0-----:R-:W-:Y:S01]  /*01c0*/  STG.E.U16 desc[UR4][R4.64], R0 ;  /* 0x0000000004007986 */ /* 0x001fe2000c101504 */
[----:B------:R-:W-:Y:S05]  /*01d0*/  EXIT ;  /* 0x000000000000794d */ /* 0x000fea0003800000 */
.L_x_0:
[----:B------:R-:W-:-:S00]  /*01e0*/  BRA `(.L_x_0) ;  /* 0xfffffffc00fc7947 */ /* 0x000fc0000383ffff */
[----:B------:R-:W-:-:S00]  /*01f0*/  NOP ;  /* 0x0000000000007918 */ /* 0x000fc00000000000 */
        /* <DEDUP_REMOVED lines=8> */
.L_x_2:


//--------------------- .text._Z14bubble_kernel1PfyPt --------------------------
	.section	.text._Z14bubble_kernel1PfyPt,"ax",@progbits
	.align	128
        .global         _Z14bubble_kernel1PfyPt
        .type           _Z14bubble_kernel1PfyPt,@function
        .size           _Z14bubble_kernel1PfyPt,(.L_x_3 - _Z14bubble_kernel1PfyPt)
        .other          _Z14bubble_kernel1PfyPt,@"STO_CUDA_ENTRY STV_DEFAULT"
_Z14bubble_kernel1PfyPt:
.text._Z14bubble_kernel1PfyPt:
[----:B------:R-:W-:Y:S01]  /*0000*/  LDC R1, c[0x0][0x37c] ;  /* 0x0000df00ff017b82 */ /* 0x000fe20000000800 */
[----:B------:R-:W0:Y:S07]  /*0010*/  S2R R0, SR_TID.X ;  /* 0x0000000000007919 */ /* 0x000e2e0000002100 */
[----:B------:R-:W0:Y:S01]  /*0020*/  S2UR UR4, SR_CTAID.X ;  /* 0x00000000000479c3 */ /* 0x000e220000002500 */
[----:B------:R-:W1:Y:S07]  /*0030*/  LDCU.64 UR6, c[0x0][0x388] ;  /* 0x00007100ff0677ac */ /* 0x000e6e0008000a00 */
[----:B------:R-:W0:Y:S02]  /*0040*/  LDC R5, c[0x0][0x360] ;  /* 0x0000d800ff057b82 */ /* 0x000e240000000800 */
[----:B0-----:R-:W-:-:S04]  /*0050*/  IMAD R5, R5, UR4, R0 ;  /* 0x0000000405057c24 */ /* 0x001fc8000f8e0200 */
[----:B------:R-:W-:-:S03]  /*0060*/  IMAD.WIDE.U32 R2, R5, 0x2, RZ ;  /* 0x0000000205027825 */ /* 0x000fc600078e00ff */
[----:B-1----:R-:W-:-:S04]  /*0070*/  ISETP.GE.U32.AND P0, PT, R2, UR6, PT ;  /* 0x0000000602007c0c */ /* 0x002fc8000bf06070 */
        /* <DEDUP_REMOVED lines=19> */
.L_x_1:
        /* <DEDUP_REMOVED lines=13> */
.L_x_3:


//--------------------- .nv.shared.reserved.0     --------------------------
	.section	.nv.shared.reserved.0,"aw",@nobits
	.weak		__nv_reservedSMEM_offset_0_alias
	.size		__nv_reservedSMEM_offset_0_alias, 0, 64
	.other		__nv_reservedSMEM_offset_0_alias,@"STO_CUDA_RESERVED_SHARED STV_DEFAULT"
__nv_reservedSMEM_offset_0_alias:
	.zero		0
	.zero		64


//--------------------- .nv.constant0._Z14bubble_kernel2PfyPt --------------------------
	.section	.nv.constant0._Z14bubble_kernel2PfyPt,"a",@progbits
	.sectionflags	@""
	.align	4
.nv.constant0._Z14bubble_kernel2PfyPt:
	.zero		920


//--------------------- .nv.constant0._Z14bubble_kernel1PfyPt --------------------------
	.section	.nv.constant0._Z14bubble_kernel1PfyPt,"a",@progbits
	.sectionflags	@""
	.align	4
.nv.constant0._Z14bubble_kernel1PfyPt:
	.zero		920


//--------------------- SYMBOLS --------------------------

	.type		.nv.reservedSmem.offset0,@object
	.size		.nv.reservedSmem.offset0,0x4
